//
// Generated by NVIDIA NVVM Compiler
//
// Compiler Build ID: CL-36424714
// Cuda compilation tools, release 13.0, V13.0.88
// Based on NVVM 20.0.0
//

.version 9.0
.target sm_100
.address_size 64

	// .globl	_Z4dataPdS_S_i

.visible .entry _Z4dataPdS_S_i(
	.param .u64 .ptr .align 1 _Z4dataPdS_S_i_param_0,
	.param .u64 .ptr .align 1 _Z4dataPdS_S_i_param_1,
	.param .u64 .ptr .align 1 _Z4dataPdS_S_i_param_2,
	.param .u32 _Z4dataPdS_S_i_param_3
)
{
	.reg .pred 	%p<2>;
	.reg .b32 	%r<6>;
	.reg .b64 	%rd<11>;
	.reg .b64 	%fd<4>;

	ld.param.u64 	%rd1, [_Z4dataPdS_S_i_param_0];
	ld.param.u64 	%rd2, [_Z4dataPdS_S_i_param_1];
	ld.param.u64 	%rd3, [_Z4dataPdS_S_i_param_2];
	ld.param.u32 	%r2, [_Z4dataPdS_S_i_param_3];
	mov.u32 	%r3, %ntid.x;
	mov.u32 	%r4, %ctaid.x;
	mov.u32 	%r5, %tid.x;
	mad.lo.s32 	%r1, %r3, %r4, %r5;
	setp.ge.s32 	%p1, %r1, %r2;
	@%p1 bra 	$L__BB0_2;
	cvta.to.global.u64 	%rd4, %rd1;
	cvta.to.global.u64 	%rd5, %rd2;
	cvta.to.global.u64 	%rd6, %rd3;
	mul.wide.s32 	%rd7, %r1, 8;
	add.s64 	%rd8, %rd4, %rd7;
	ld.global.f64 	%fd1, [%rd8];
	add.s64 	%rd9, %rd5, %rd7;
	ld.global.f64 	%fd2, [%rd9];
	add.f64 	%fd3, %fd1, %fd2;
	add.s64 	%rd10, %rd6, %rd7;
	st.global.f64 	[%rd10], %fd3;
$L__BB0_2:
	ret;

}


// ===== COMPILED SASS (sm_100) =====

	.target	sm_100

	.elftype	@"ET_EXEC"


//--------------------- .note.nv.tkinfo           --------------------------
	.section	.note.nv.tkinfo,"",@"SHT_NOTE"
	.sectionflags	@"SHF_NOTE_NV_TKINFO"
	.tkinfo
        /*0018*/ 	.word	0x00000002
        /*0030*/ 	.string	""
        /*0030*/ 	.string	"ptxas"
        /*0030*/ 	.string	"Cuda compilation tools, release 13.0, V13.0.88"
        /*0030*/ 	.string	"Build cuda_13.0.r13.0/compiler.36424714_0"
        /*0030*/ 	.string	"-arch sm_100 -m 64 "



//--------------------- .note.nv.cuinfo           --------------------------
	.section	.note.nv.cuinfo,"",@"SHT_NOTE"
	.sectionflags	@"SHF_NOTE_NV_CUINFO"
        /*0018*/ 	.short	0x0002
        /*001a*/ 	.short	0x0064
        /*001c*/ 	.short	0x0082
	.zero		2


//--------------------- .nv.info                  --------------------------
	.section	.nv.info,"",@"SHT_CUDA_INFO"
	.align	4


	//----- nvinfo : EIATTR_REGCOUNT
	.align		4
        /*0000*/ 	.byte	0x04, 0x2f
        /*0002*/ 	.short	(.L_1 - .L_0)
	.align		4
.L_0:
        /*0004*/ 	.word	index@(_Z4dataPdS_S_i)
        /*0008*/ 	.word	0x0000000e


	//----- nvinfo : EIATTR_FRAME_SIZE
	.align		4
.L_1:
        /*000c*/ 	.byte	0x04, 0x11
        /*000e*/ 	.short	(.L_3 - .L_2)
	.align		4
.L_2:
        /*0010*/ 	.word	index@(_Z4dataPdS_S_i)
        /*0014*/ 	.word	0x00000000


	//----- nvinfo : EIATTR_MIN_STACK_SIZE
	.align		4
.L_3:
        /*0018*/ 	.byte	0x04, 0x12
        /*001a*/ 	.short	(.L_5 - .L_4)
	.align		4
.L_4:
        /*001c*/ 	.word	index@(_Z4dataPdS_S_i)
        /*0020*/ 	.word	0x00000000
.L_5:


//--------------------- .nv.compat                --------------------------
	.section	.nv.compat,"",@"SHT_CUDA_COMPAT_INFO"
	.align	4
        /*0000*/ 	.byte	0x02, 0x09, 0x00, 0x00, 0x02, 0x02, 0x01, 0x00, 0x02, 0x05, 0x05, 0x00, 0x03, 0x07, 0x01, 0x01
        /*0010*/ 	.byte	0x02, 0x03, 0x00, 0x00, 0x02, 0x06, 0x01, 0x00, 0x04, 0x0b, 0x08, 0x00, 0x01, 0x00, 0x00, 0x00
        /*0020*/ 	.byte	0x00, 0x00, 0x00, 0x00


//--------------------- .nv.info._Z4dataPdS_S_i   --------------------------
	.section	.nv.info._Z4dataPdS_S_i,"",@"SHT_CUDA_INFO"
	.sectionflags	@""
	.align	4


	//----- nvinfo : EIATTR_CUDA_API_VERSION
	.align		4
        /*0000*/ 	.byte	0x04, 0x37
        /*0002*/ 	.short	(.L_7 - .L_6)
.L_6:
        /*0004*/ 	.word	0x00000082


	//----- nvinfo : EIATTR_KPARAM_INFO
	.align		4
.L_7:
        /*0008*/ 	.byte	0x04, 0x17
        /*000a*/ 	.short	(.L_9 - .L_8)
.L_8:
        /*000c*/ 	.word	0x00000000
        /*0010*/ 	.short	0x0003
        /*0012*/ 	.short	0x0018
        /*0014*/ 	.byte	0x00, 0xf0, 0x11, 0x00


	//----- nvinfo : EIATTR_KPARAM_INFO
	.align		4
.L_9:
        /*0018*/ 	.byte	0x04, 0x17
        /*001a*/ 	.short	(.L_11 - .L_10)
.L_10:
        /*001c*/ 	.word	0x00000000
        /*0020*/ 	.short	0x0002
        /*0022*/ 	.short	0x0010
        /*0024*/ 	.byte	0x00, 0xf5, 0x21, 0x00


	//----- nvinfo : EIATTR_KPARAM_INFO
	.align		4
.L_11:
        /*0028*/ 	.byte	0x04, 0x17
        /*002a*/ 	.short	(.L_13 - .L_12)
.L_12:
        /*002c*/ 	.word	0x00000000
        /*0030*/ 	.short	0x0001
        /*0032*/ 	.short	0x0008
        /*0034*/ 	.byte	0x00, 0xf5, 0x21, 0x00


	//----- nvinfo : EIATTR_KPARAM_INFO
	.align		4
.L_13:
        /*0038*/ 	.byte	0x04, 0x17
        /*003a*/ 	.short	(.L_15 - .L_14)
.L_14:
        /*003c*/ 	.word	0x00000000
        /*0040*/ 	.short	0x0000
        /*0042*/ 	.short	0x0000
        /*0044*/ 	.byte	0x00, 0xf5, 0x21, 0x00


	//----- nvinfo : EIATTR_SPARSE_MMA_MASK
	.align		4
.L_15:
        /*0048*/ 	.byte	0x03, 0x50
        /*004a*/ 	.short	0x0000


	//----- nvinfo : EIATTR_MAXREG_COUNT
	.align		4
        /*004c*/ 	.byte	0x03, 0x1b
        /*004e*/ 	.short	0x00ff


	//----- nvinfo : EIATTR_MERCURY_ISA_VERSION
	.align		4
        /*0050*/ 	.byte	0x03, 0x5f
        /*0052*/ 	.short	0x0101


	//----- nvinfo : EIATTR_VRC_CTA_INIT_COUNT
	.align		4
        /*0054*/ 	.byte	0x02, 0x4a
	.zero		1
	.zero		1


	//----- nvinfo : EIATTR_EXIT_INSTR_OFFSETS
	.align		4
        /*0058*/ 	.byte	0x04, 0x1c
        /*005a*/ 	.short	(.L_17 - .L_16)


	//   ....[0]....
.L_16:
        /*005c*/ 	.word	0x00000070


	//   ....[1]....
        /*0060*/ 	.word	0x00000130


	//----- nvinfo : EIATTR_CBANK_PARAM_SIZE
	.align		4
.L_17:
        /*0064*/ 	.byte	0x03, 0x19
        /*0066*/ 	.short	0x001c


	//----- nvinfo : EIATTR_PARAM_CBANK
	.align		4
        /*0068*/ 	.byte	0x04, 0x0a
        /*006a*/ 	.short	(.L_19 - .L_18)
	.align		4
.L_18:
        /*006c*/ 	.word	index@(.nv.constant0._Z4dataPdS_S_i)
        /*0070*/ 	.short	0x0380
        /*0072*/ 	.short	0x001c


	//----- nvinfo : EIATTR_SW_WAR
	.align		4
.L_19:
        /*0074*/ 	.byte	0x04, 0x36
        /*0076*/ 	.short	(.L_21 - .L_20)
.L_20:
        /*0078*/ 	.word	0x00000008
.L_21:


//--------------------- .nv.callgraph             --------------------------
	.section	.nv.callgraph,"",@"SHT_CUDA_CALLGRAPH"
	.align	4
	.sectionentsize	8
	.align		4
        /*0000*/ 	.word	0x00000000
	.align		4
        /*0004*/ 	.word	0xffffffff
	.align		4
        /*0008*/ 	.word	0x00000000
	.align		4
        /*000c*/ 	.word	0xfffffffe
	.align		4
        /*0010*/ 	.word	0x00000000
	.align		4
        /*0014*/ 	.word	0xfffffffd
	.align		4
        /*0018*/ 	.word	0x00000000
	.align		4
        /*001c*/ 	.word	0xfffffffc


//--------------------- .text._Z4dataPdS_S_i      --------------------------
	.section	.text._Z4dataPdS_S_i,"ax",@progbits
	.align	128
        .global         _Z4dataPdS_S_i
        .type           _Z4dataPdS_S_i,@function
        .size           _Z4dataPdS_S_i,(.L_x_1 - _Z4dataPdS_S_i)
        .other          _Z4dataPdS_S_i,@"STO_CUDA_ENTRY STV_DEFAULT"
_Z4dataPdS_S_i:
.text._Z4dataPdS_S_i:
[----:B------:R-:W-:Y:S01]  /*0000*/  LDC R1, c[0x0][0x37c] ;  /* 0x0000df00ff017b82 */ /* 0x000fe20000000800 */
[----:B------:R-:W0:Y:S01]  /*0010*/  S2R R11, SR_CTAID.X ;  /* 0x00000000000b7919 */ /* 0x000e220000002500 */
[----:B------:R-:W0:Y:S01]  /*0020*/  LDCU UR4, c[0x0][0x360] ;  /* 0x00006c00ff0477ac */ /* 0x000e220008000800 */
[----:B------:R-:W0:Y:S01]  /*0030*/  S2R R0, SR_TID.X ;  /* 0x0000000000007919 */ /* 0x000e220000002100 */
[----:B------:R-:W1:Y:S01]  /*0040*/  LDCU UR5, c[0x0][0x398] ;  /* 0x00007300ff0577ac */ /* 0x000e620008000800 */
[----:B0-----:R-:W-:-:S05]  /*0050*/  IMAD R11, R11, UR4, R0 ;  /* 0x000000040b0b7c24 */ /* 0x001fca000f8e0200 */
[----:B-1----:R-:W-:-:S13]  /*0060*/  ISETP.GE.AND P0, PT, R11, UR5, PT ;  /* 0x000000050b007c0c */ /* 0x002fda000bf06270 */
[----:B------:R-:W-:Y:S05]  /*0070*/  @P0 EXIT ;  /* 0x000000000000094d */ /* 0x000fea0003800000 */
[----:B------:R-:W0:Y:S01]  /*0080*/  LDC.64 R2, c[0x0][0x380] ;  /* 0x0000e000ff027b82 */ /* 0x000e220000000a00 */
[----:B------:R-:W1:Y:S07]  /*0090*/  LDCU.64 UR4, c[0x0][0x358] ;  /* 0x00006b00ff0477ac */ /* 0x000e6e0008000a00 */
[----:B------:R-:W2:Y:S08]  /*00a0*/  LDC.64 R4, c[0x0][0x388] ;  /* 0x0000e200ff047b82 */ /* 0x000eb00000000a00 */
[----:B------:R-:W3:Y:S01]  /*00b0*/  LDC.64 R8, c[0x0][0x390] ;  /* 0x0000e400ff087b82 */ /* 0x000ee20000000a00 */
[----:B0-----:R-:W-:-:S06]  /*00c0*/  IMAD.WIDE R2, R11, 0x8, R2 ;  /* 0x000000080b027825 */ /* 0x001fcc00078e0202 */
[----:B-1----:R-:W4:Y:S01]  /*00d0*/  LDG.E.64 R2, desc[UR4][R2.64] ;  /* 0x0000000402027981 */ /* 0x002f22000c1e1b00 */
[----:B--2---:R-:W-:-:S06]  /*00e0*/  IMAD.WIDE R4, R11, 0x8, R4 ;  /* 0x000000080b047825 */ /* 0x004fcc00078e0204 */
[----:B------:R-:W4:Y:S01]  /*00f0*/  LDG.E.64 R4, desc[UR4][R4.64] ;  /* 0x0000000404047981 */ /* 0x000f22000c1e1b00 */
[----:B---3--:R-:W-:Y:S01]  /*0100*/  IMAD.WIDE R8, R11, 0x8, R8 ;  /* 0x000000080b087825 */ /* 0x008fe200078e0208 */
[----:B----4-:R-:W-:-:S07]  /*0110*/  DADD R6, R2, R4 ;  /* 0x0000000002067229 */ /* 0x010fce0000000004 */
[----:B------:R-:W-:Y:S01]  /*0120*/  STG.E.64 desc[UR4][R8.64], R6 ;  /* 0x0000000608007986 */ /* 0x000fe2000c101b04 */
[----:B------:R-:W-:Y:S05]  /*0130*/  EXIT ;  /* 0x000000000000794d */ /* 0x000fea0003800000 */
.L_x_0:
[----:B------:R-:W-:-:S00]  /*0140*/  BRA `(.L_x_0) ;  /* 0xfffffffc00fc7947 */ /* 0x000fc0000383ffff */
[----:B------:R-:W-:-:S00]  /*0150*/  NOP ;  /* 0x0000000000007918 */ /* 0x000fc00000000000 */
        /* <DEDUP_REMOVED lines=10> */
.L_x_1:


//--------------------- .nv.shared.reserved.0     --------------------------
	.section	.nv.shared.reserved.0,"aw",@nobits
	.weak		__nv_reservedSMEM_offset_0_alias
	.size		__nv_reservedSMEM_offset_0_alias, 0, 64
	.other		__nv_reservedSMEM_offset_0_alias,@"STO_CUDA_RESERVED_SHARED STV_DEFAULT"
__nv_reservedSMEM_offset_0_alias:
	.zero		0
	.zero		64


//--------------------- .nv.constant0._Z4dataPdS_S_i --------------------------
	.section	.nv.constant0._Z4dataPdS_S_i,"a",@progbits
	.sectionflags	@""
	.align	4
.nv.constant0._Z4dataPdS_S_i:
	.zero		924


//--------------------- SYMBOLS --------------------------

	.type		.nv.reservedSmem.offset0,@object
	.size		.nv.reservedSmem.offset0,0x4
